//
// Generated by NVIDIA NVVM Compiler
//
// Compiler Build ID: CL-36424714
// Cuda compilation tools, release 13.0, V13.0.88
// Based on NVVM 20.0.0
//

.version 9.0
.target sm_100
.address_size 64

	// .globl	_Z8cgReducePfS_i
// _ZZ8cgReducePfS_iE9warp_sums has been demoted
.global .align 1 .b8 _ZN34_INTERNAL_c6662cd5_4_k_cu_654f573c4cuda3std3__436_GLOBAL__N__c6662cd5_4_k_cu_654f573c6ignoreE[1];
.global .align 1 .b8 _ZN34_INTERNAL_c6662cd5_4_k_cu_654f573c4cuda3std3__45__cpo5beginE[1];
.global .align 1 .b8 _ZN34_INTERNAL_c6662cd5_4_k_cu_654f573c4cuda3std3__45__cpo3endE[1];
.global .align 1 .b8 _ZN34_INTERNAL_c6662cd5_4_k_cu_654f573c4cuda3std3__45__cpo6cbeginE[1];
.global .align 1 .b8 _ZN34_INTERNAL_c6662cd5_4_k_cu_654f573c4cuda3std3__45__cpo4cendE[1];
.global .align 1 .b8 _ZN34_INTERNAL_c6662cd5_4_k_cu_654f573c4cuda3std3__419piecewise_constructE[1];
.global .align 1 .b8 _ZN34_INTERNAL_c6662cd5_4_k_cu_654f573c4cuda3std3__48in_placeE[1];
.global .align 1 .b8 _ZN34_INTERNAL_c6662cd5_4_k_cu_654f573c4cuda3std6ranges3__45__cpo4swapE[1];
.global .align 1 .b8 _ZN34_INTERNAL_c6662cd5_4_k_cu_654f573c4cuda3std6ranges3__45__cpo9iter_moveE[1];
.global .align 1 .b8 _ZN34_INTERNAL_c6662cd5_4_k_cu_654f573c4cuda3std6ranges3__45__cpo7advanceE[1];

.visible .entry _Z8cgReducePfS_i(
	.param .u64 .ptr .align 1 _Z8cgReducePfS_i_param_0,
	.param .u64 .ptr .align 1 _Z8cgReducePfS_i_param_1,
	.param .u32 _Z8cgReducePfS_i_param_2
)
{
	.reg .pred 	%p<16>;
	.reg .b32 	%r<40>;
	.reg .b32 	%f<29>;
	.reg .b64 	%rd<9>;
	// demoted variable
	.shared .align 4 .b8 _ZZ8cgReducePfS_iE9warp_sums[128];
	ld.param.u64 	%rd1, [_Z8cgReducePfS_i_param_0];
	ld.param.u64 	%rd2, [_Z8cgReducePfS_i_param_1];
	ld.param.u32 	%r5, [_Z8cgReducePfS_i_param_2];
	mov.u32 	%r6, %tid.x;
	mov.u32 	%r7, %tid.y;
	mov.u32 	%r8, %tid.z;
	mov.u32 	%r1, %ntid.x;
	mov.u32 	%r9, %ntid.y;
	mad.lo.s32 	%r10, %r8, %r9, %r7;
	mad.lo.s32 	%r2, %r10, %r1, %r6;
	mov.u32 	%r3, %ctaid.x;
	mad.lo.s32 	%r4, %r3, %r1, %r6;
	setp.ge.s32 	%p1, %r4, %r5;
	mov.f32 	%f27, 0f00000000;
	@%p1 bra 	$L__BB0_2;
	cvta.to.global.u64 	%rd3, %rd1;
	mul.wide.s32 	%rd4, %r4, 4;
	add.s64 	%rd5, %rd3, %rd4;
	ld.global.f32 	%f27, [%rd5];
$L__BB0_2:
	mov.b32 	%r11, %f27;
	shfl.sync.bfly.b32	%r12|%p2, %r11, 16, 31, -1;
	mov.b32 	%f8, %r12;
	add.f32 	%f9, %f27, %f8;
	mov.b32 	%r13, %f9;
	shfl.sync.bfly.b32	%r14|%p3, %r13, 8, 31, -1;
	mov.b32 	%f10, %r14;
	add.f32 	%f11, %f9, %f10;
	mov.b32 	%r15, %f11;
	shfl.sync.bfly.b32	%r16|%p4, %r15, 4, 31, -1;
	mov.b32 	%f12, %r16;
	add.f32 	%f13, %f11, %f12;
	mov.b32 	%r17, %f13;
	shfl.sync.bfly.b32	%r18|%p5, %r17, 2, 31, -1;
	mov.b32 	%f14, %r18;
	add.f32 	%f15, %f13, %f14;
	mov.b32 	%r19, %f15;
	shfl.sync.bfly.b32	%r20|%p6, %r19, 1, 31, -1;
	mov.b32 	%f16, %r20;
	add.f32 	%f3, %f15, %f16;
	and.b32  	%r21, %r2, 31;
	setp.ne.s32 	%p7, %r21, 0;
	@%p7 bra 	$L__BB0_4;
	shr.u32 	%r22, %r2, 3;
	mov.u32 	%r23, _ZZ8cgReducePfS_iE9warp_sums;
	add.s32 	%r24, %r23, %r22;
	st.shared.f32 	[%r24], %f3;
$L__BB0_4:
	barrier.sync 	0;
	setp.gt.u32 	%p8, %r2, 31;
	@%p8 bra 	$L__BB0_9;
	add.s32 	%r25, %r1, 31;
	shr.u32 	%r26, %r25, 5;
	setp.ge.u32 	%p9, %r2, %r26;
	mov.f32 	%f28, 0f00000000;
	@%p9 bra 	$L__BB0_7;
	shl.b32 	%r27, %r2, 2;
	mov.u32 	%r28, _ZZ8cgReducePfS_iE9warp_sums;
	add.s32 	%r29, %r28, %r27;
	ld.shared.f32 	%f28, [%r29];
$L__BB0_7:
	mov.b32 	%r30, %f28;
	shfl.sync.bfly.b32	%r31|%p10, %r30, 16, 31, -1;
	mov.b32 	%f18, %r31;
	add.f32 	%f19, %f28, %f18;
	mov.b32 	%r32, %f19;
	shfl.sync.bfly.b32	%r33|%p11, %r32, 8, 31, -1;
	mov.b32 	%f20, %r33;
	add.f32 	%f21, %f19, %f20;
	mov.b32 	%r34, %f21;
	shfl.sync.bfly.b32	%r35|%p12, %r34, 4, 31, -1;
	mov.b32 	%f22, %r35;
	add.f32 	%f23, %f21, %f22;
	mov.b32 	%r36, %f23;
	shfl.sync.bfly.b32	%r37|%p13, %r36, 2, 31, -1;
	mov.b32 	%f24, %r37;
	add.f32 	%f25, %f23, %f24;
	mov.b32 	%r38, %f25;
	shfl.sync.bfly.b32	%r39|%p14, %r38, 1, 31, -1;
	mov.b32 	%f26, %r39;
	add.f32 	%f6, %f25, %f26;
	setp.ne.s32 	%p15, %r2, 0;
	@%p15 bra 	$L__BB0_9;
	cvta.to.global.u64 	%rd6, %rd2;
	mul.wide.u32 	%rd7, %r3, 4;
	add.s64 	%rd8, %rd6, %rd7;
	st.global.f32 	[%rd8], %f6;
$L__BB0_9:
	ret;

}


// ===== COMPILED SASS (sm_100) =====

	.target	sm_100

	.elftype	@"ET_EXEC"


//--------------------- .note.nv.tkinfo           --------------------------
	.section	.note.nv.tkinfo,"",@"SHT_NOTE"
	.sectionflags	@"SHF_NOTE_NV_TKINFO"
	.tkinfo
        /*0018*/ 	.word	0x00000002
        /*0030*/ 	.string	""
        /*0030*/ 	.string	"ptxas"
        /*0030*/ 	.string	"Cuda compilation tools, release 13.0, V13.0.88"
        /*0030*/ 	.string	"Build cuda_13.0.r13.0/compiler.36424714_0"
        /*0030*/ 	.string	"-arch sm_100 -m 64 "



//--------------------- .note.nv.cuinfo           --------------------------
	.section	.note.nv.cuinfo,"",@"SHT_NOTE"
	.sectionflags	@"SHF_NOTE_NV_CUINFO"
        /*0018*/ 	.short	0x0002
        /*001a*/ 	.short	0x0064
        /*001c*/ 	.short	0x0082
	.zero		2


//--------------------- .nv.info                  --------------------------
	.section	.nv.info,"",@"SHT_CUDA_INFO"
	.align	4


	//----- nvinfo : EIATTR_REGCOUNT
	.align		4
        /*0000*/ 	.byte	0x04, 0x2f
        /*0002*/ 	.short	(.L_11 - .L_10)
	.align		4
.L_10:
        /*0004*/ 	.word	index@(_Z8cgReducePfS_i)
        /*0008*/ 	.word	0x0000000e


	//----- nvinfo : EIATTR_FRAME_SIZE
	.align		4
.L_11:
        /*000c*/ 	.byte	0x04, 0x11
        /*000e*/ 	.short	(.L_13 - .L_12)
	.align		4
.L_12:
        /*0010*/ 	.word	index@(_Z8cgReducePfS_i)
        /*0014*/ 	.word	0x00000000


	//----- nvinfo : EIATTR_MIN_STACK_SIZE
	.align		4
.L_13:
        /*0018*/ 	.byte	0x04, 0x12
        /*001a*/ 	.short	(.L_15 - .L_14)
	.align		4
.L_14:
        /*001c*/ 	.word	index@(_Z8cgReducePfS_i)
        /*0020*/ 	.word	0x00000000
.L_15:


//--------------------- .nv.compat                --------------------------
	.section	.nv.compat,"",@"SHT_CUDA_COMPAT_INFO"
	.align	4
        /*0000*/ 	.byte	0x02, 0x09, 0x00, 0x00, 0x02, 0x02, 0x01, 0x00, 0x02, 0x05, 0x05, 0x00, 0x03, 0x07, 0x01, 0x01
        /*0010*/ 	.byte	0x02, 0x03, 0x00, 0x00, 0x02, 0x06, 0x01, 0x00, 0x04, 0x0b, 0x08, 0x00, 0x09, 0x00, 0x00, 0x00
        /*0020*/ 	.byte	0x00, 0x00, 0x00, 0x00


//--------------------- .nv.info._Z8cgReducePfS_i --------------------------
	.section	.nv.info._Z8cgReducePfS_i,"",@"SHT_CUDA_INFO"
	.sectionflags	@""
	.align	4


	//----- nvinfo : EIATTR_CUDA_API_VERSION
	.align		4
        /*0000*/ 	.byte	0x04, 0x37
        /*0002*/ 	.short	(.L_17 - .L_16)
.L_16:
        /*0004*/ 	.word	0x00000082


	//----- nvinfo : EIATTR_KPARAM_INFO
	.align		4
.L_17:
        /*0008*/ 	.byte	0x04, 0x17
        /*000a*/ 	.short	(.L_19 - .L_18)
.L_18:
        /*000c*/ 	.word	0x00000000
        /*0010*/ 	.short	0x0002
        /*0012*/ 	.short	0x0010
        /*0014*/ 	.byte	0x00, 0xf0, 0x11, 0x00


	//----- nvinfo : EIATTR_KPARAM_INFO
	.align		4
.L_19:
        /*0018*/ 	.byte	0x04, 0x17
        /*001a*/ 	.short	(.L_21 - .L_20)
.L_20:
        /*001c*/ 	.word	0x00000000
        /*0020*/ 	.short	0x0001
        /*0022*/ 	.short	0x0008
        /*0024*/ 	.byte	0x00, 0xf5, 0x21, 0x00


	//----- nvinfo : EIATTR_KPARAM_INFO
	.align		4
.L_21:
        /*0028*/ 	.byte	0x04, 0x17
        /*002a*/ 	.short	(.L_23 - .L_22)
.L_22:
        /*002c*/ 	.word	0x00000000
        /*0030*/ 	.short	0x0000
        /*0032*/ 	.short	0x0000
        /*0034*/ 	.byte	0x00, 0xf5, 0x21, 0x00


	//----- nvinfo : EIATTR_SPARSE_MMA_MASK
	.align		4
.L_23:
        /*0038*/ 	.byte	0x03, 0x50
        /*003a*/ 	.short	0x0000


	//----- nvinfo : EIATTR_MAXREG_COUNT
	.align		4
        /*003c*/ 	.byte	0x03, 0x1b
        /*003e*/ 	.short	0x00ff


	//----- nvinfo : EIATTR_NUM_BARRIERS
	.align		4
        /*0040*/ 	.byte	0x02, 0x4c
        /*0042*/ 	.byte	0x01
	.zero		1


	//----- nvinfo : EIATTR_MERCURY_ISA_VERSION
	.align		4
        /*0044*/ 	.byte	0x03, 0x5f
        /*0046*/ 	.short	0x0101


	//----- nvinfo : EIATTR_COOP_GROUP_MASK_REGIDS
	.align		4
        /*0048*/ 	.byte	0x04, 0x29
        /*004a*/ 	.short	(.L_25 - .L_24)


	//   ....[0]....
.L_24:
        /*004c*/ 	.word	0xffffffff


	//   ....[1]....
        /*0050*/ 	.word	0xffffffff


	//   ....[2]....
        /*0054*/ 	.word	0xffffffff


	//   ....[3]....
        /*0058*/ 	.word	0xffffffff


	//   ....[4]....
        /*005c*/ 	.word	0xffffffff


	//   ....[5]....
        /*0060*/ 	.word	0xffffffff


	//   ....[6]....
        /*0064*/ 	.word	0xffffffff


	//   ....[7]....
        /*0068*/ 	.word	0xffffffff


	//   ....[8]....
        /*006c*/ 	.word	0xffffffff


	//   ....[9]....
        /*0070*/ 	.word	0xffffffff


	//   ....[10]....
        /*0074*/ 	.word	0xffffffff


	//----- nvinfo : EIATTR_COOP_GROUP_INSTR_OFFSETS
	.align		4
.L_25:
        /*0078*/ 	.byte	0x04, 0x28
        /*007a*/ 	.short	(.L_27 - .L_26)


	//   ....[0]....
.L_26:
        /*007c*/ 	.word	0x000000f0


	//   ....[1]....
        /*0080*/ 	.word	0x00000110


	//   ....[2]....
        /*0084*/ 	.word	0x00000140


	//   ....[3]....
        /*0088*/ 	.word	0x000001b0


	//   ....[4]....
        /*008c*/ 	.word	0x000001f0


	//   ....[5]....
        /*0090*/ 	.word	0x00000220


	//   ....[6]....
        /*0094*/ 	.word	0x000002e0


	//   ....[7]....
        /*0098*/ 	.word	0x00000300


	//   ....[8]....
        /*009c*/ 	.word	0x00000320


	//   ....[9]....
        /*00a0*/ 	.word	0x00000340


	//   ....[10]....
        /*00a4*/ 	.word	0x00000360


	//----- nvinfo : EIATTR_VRC_CTA_INIT_COUNT
	.align		4
.L_27:
        /*00a8*/ 	.byte	0x02, 0x4a
	.zero		1
	.zero		1


	//----- nvinfo : EIATTR_EXIT_INSTR_OFFSETS
	.align		4
        /*00ac*/ 	.byte	0x04, 0x1c
        /*00ae*/ 	.short	(.L_29 - .L_28)


	//   ....[0]....
.L_28:
        /*00b0*/ 	.word	0x00000230


	//   ....[1]....
        /*00b4*/ 	.word	0x00000370


	//   ....[2]....
        /*00b8*/ 	.word	0x000003c0


	//----- nvinfo : EIATTR_CBANK_PARAM_SIZE
	.align		4
.L_29:
        /*00bc*/ 	.byte	0x03, 0x19
        /*00be*/ 	.short	0x0014


	//----- nvinfo : EIATTR_PARAM_CBANK
	.align		4
        /*00c0*/ 	.byte	0x04, 0x0a
        /*00c2*/ 	.short	(.L_31 - .L_30)
	.align		4
.L_30:
        /*00c4*/ 	.word	index@(.nv.constant0._Z8cgReducePfS_i)
        /*00c8*/ 	.short	0x0380
        /*00ca*/ 	.short	0x0014


	//----- nvinfo : EIATTR_SW_WAR
	.align		4
.L_31:
        /*00cc*/ 	.byte	0x04, 0x36
        /*00ce*/ 	.short	(.L_33 - .L_32)
.L_32:
        /*00d0*/ 	.word	0x00000008
.L_33:


//--------------------- .nv.callgraph             --------------------------
	.section	.nv.callgraph,"",@"SHT_CUDA_CALLGRAPH"
	.align	4
	.sectionentsize	8
	.align		4
        /*0000*/ 	.word	0x00000000
	.align		4
        /*0004*/ 	.word	0xffffffff
	.align		4
        /*0008*/ 	.word	0x00000000
	.align		4
        /*000c*/ 	.word	0xfffffffe
	.align		4
        /*0010*/ 	.word	0x00000000
	.align		4
        /*0014*/ 	.word	0xfffffffd
	.align		4
        /*0018*/ 	.word	0x00000000
	.align		4
        /*001c*/ 	.word	0xfffffffc


//--------------------- .nv.constant4             --------------------------
	.section	.nv.constant4,"a",@progbits
	.align	8
	.align		8
.nv.constant4:
        /*0000*/ 	.dword	_ZN34_INTERNAL_c6662cd5_4_k_cu_654f573c4cuda3std3__436_GLOBAL__N__c6662cd5_4_k_cu_654f573c6ignoreE
	.align		8
        /*0008*/ 	.dword	_ZN34_INTERNAL_c6662cd5_4_k_cu_654f573c4cuda3std3__45__cpo5beginE
	.align		8
        /*0010*/ 	.dword	_ZN34_INTERNAL_c6662cd5_4_k_cu_654f573c4cuda3std3__45__cpo3endE
	.align		8
        /*0018*/ 	.dword	_ZN34_INTERNAL_c6662cd5_4_k_cu_654f573c4cuda3std3__45__cpo6cbeginE
	.align		8
        /*0020*/ 	.dword	_ZN34_INTERNAL_c6662cd5_4_k_cu_654f573c4cuda3std3__45__cpo4cendE
	.align		8
        /*0028*/ 	.dword	_ZN34_INTERNAL_c6662cd5_4_k_cu_654f573c4cuda3std3__419piecewise_constructE
	.align		8
        /*0030*/ 	.dword	_ZN34_INTERNAL_c6662cd5_4_k_cu_654f573c4cuda3std3__48in_placeE
	.align		8
        /*0038*/ 	.dword	_ZN34_INTERNAL_c6662cd5_4_k_cu_654f573c4cuda3std6ranges3__45__cpo4swapE
	.align		8
        /*0040*/ 	.dword	_ZN34_INTERNAL_c6662cd5_4_k_cu_654f573c4cuda3std6ranges3__45__cpo9iter_moveE
	.align		8
        /*0048*/ 	.dword	_ZN34_INTERNAL_c6662cd5_4_k_cu_654f573c4cuda3std6ranges3__45__cpo7advanceE


//--------------------- .text._Z8cgReducePfS_i    --------------------------
	.section	.text._Z8cgReducePfS_i,"ax",@progbits
	.align	128
        .global         _Z8cgReducePfS_i
        .type           _Z8cgReducePfS_i,@function
        .size           _Z8cgReducePfS_i,(.L_x_1 - _Z8cgReducePfS_i)
        .other          _Z8cgReducePfS_i,@"STO_CUDA_ENTRY STV_DEFAULT"
_Z8cgReducePfS_i:
.text._Z8cgReducePfS_i:
[----:B------:R-:W-:Y:S01]  /*0000*/  LDC R1, c[0x0][0x37c] ;  /* 0x0000df00ff017b82 */ /* 0x000fe20000000800 */
[----:B------:R-:W0:Y:S01]  /*0010*/  S2R R9, SR_TID.X ;  /* 0x0000000000097919 */ /* 0x000e220000002100 */
[----:B------:R-:W0:Y:S01]  /*0020*/  LDCU UR5, c[0x0][0x360] ;  /* 0x00006c00ff0577ac */ /* 0x000e220008000800 */
[----:B------:R-:W-:Y:S01]  /*0030*/  HFMA2 R6, -RZ, RZ, 0, 0 ;  /* 0x00000000ff067431 */ /* 0x000fe200000001ff */
[----:B------:R-:W0:Y:S01]  /*0040*/  S2R R0, SR_CTAID.X ;  /* 0x0000000000007919 */ /* 0x000e220000002500 */
[----:B------:R-:W1:Y:S01]  /*0050*/  LDCU UR4, c[0x0][0x390] ;  /* 0x00007200ff0477ac */ /* 0x000e620008000800 */
[----:B------:R-:W2:Y:S01]  /*0060*/  LDCU.64 UR6, c[0x0][0x358] ;  /* 0x00006b00ff0677ac */ /* 0x000ea20008000a00 */
[----:B0-----:R-:W-:-:S05]  /*0070*/  IMAD R5, R0, UR5, R9 ;  /* 0x0000000500057c24 */ /* 0x001fca000f8e0209 */
[----:B-1----:R-:W-:-:S13]  /*0080*/  ISETP.GE.AND P0, PT, R5, UR4, PT ;  /* 0x0000000405007c0c */ /* 0x002fda000bf06270 */
[----:B------:R-:W0:Y:S02]  /*0090*/  @!P0 LDC.64 R2, c[0x0][0x380] ;  /* 0x0000e000ff028b82 */ /* 0x000e240000000a00 */
[----:B0-----:R-:W-:-:S05]  /*00a0*/  @!P0 IMAD.WIDE R2, R5, 0x4, R2 ;  /* 0x0000000405028825 */ /* 0x001fca00078e0202 */
[----:B--2---:R-:W2:Y:S01]  /*00b0*/  @!P0 LDG.E R6, desc[UR6][R2.64] ;  /* 0x0000000602068981 */ /* 0x004ea2000c1e1900 */
[----:B------:R-:W0:Y:S01]  /*00c0*/  LDCU UR4, c[0x0][0x364] ;  /* 0x00006c80ff0477ac */ /* 0x000e220008000800 */
[----:B------:R-:W0:Y:S01]  /*00d0*/  S2R R10, SR_TID.Y ;  /* 0x00000000000a7919 */ /* 0x000e220000002200 */
[----:B------:R-:W0:Y:S01]  /*00e0*/  S2R R11, SR_TID.Z ;  /* 0x00000000000b7919 */ /* 0x000e220000002300 */
[----:B--2---:R-:W1:Y:S02]  /*00f0*/  SHFL.BFLY PT, R5, R6, 0x10, 0x1f ;  /* 0x0e001f0006057f89 */ /* 0x004e6400000e0000 */
[----:B-1----:R-:W-:-:S05]  /*0100*/  FADD R5, R5, R6 ;  /* 0x0000000605057221 */ /* 0x002fca0000000000 */
[----:B------:R-:W1:Y:S02]  /*0110*/  SHFL.BFLY PT, R4, R5, 0x8, 0x1f ;  /* 0x0d001f0005047f89 */ /* 0x000e6400000e0000 */
[----:B-1----:R-:W-:Y:S01]  /*0120*/  FADD R7, R5, R4 ;  /* 0x0000000405077221 */ /* 0x002fe20000000000 */
[----:B0-----:R-:W-:-:S04]  /*0130*/  IMAD R4, R11, UR4, R10 ;  /* 0x000000040b047c24 */ /* 0x001fc8000f8e020a */
[----:B------:R-:W0:Y:S01]  /*0140*/  SHFL.BFLY PT, R8, R7, 0x4, 0x1f ;  /* 0x0c801f0007087f89 */ /* 0x000e2200000e0000 */
[----:B------:R-:W-:-:S05]  /*0150*/  IMAD R4, R4, UR5, R9 ;  /* 0x0000000504047c24 */ /* 0x000fca000f8e0209 */
[C---:B------:R-:W-:Y:S02]  /*0160*/  LOP3.LUT P0, RZ, R4.reuse, 0x1f, RZ, 0xc0, !PT ;  /* 0x0000001f04ff7812 */ /* 0x040fe4000780c0ff */
[----:B------:R-:W-:-:S11]  /*0170*/  ISETP.GT.U32.AND P1, PT, R4, 0x1f, PT ;  /* 0x0000001f0400780c */ /* 0x000fd60003f24070 */
[----:B------:R-:W1:Y:S01]  /*0180*/  @!P0 S2R R6, SR_CgaCtaId ;  /* 0x0000000000068919 */ /* 0x000e620000008800 */
[----:B------:R-:W-:Y:S01]  /*0190*/  @!P0 MOV R5, 0x400 ;  /* 0x0000040000058802 */ /* 0x000fe20000000f00 */
[----:B0-----:R-:W-:-:S05]  /*01a0*/  FADD R8, R7, R8 ;  /* 0x0000000807087221 */ /* 0x001fca0000000000 */
[----:B------:R-:W0:Y:S01]  /*01b0*/  SHFL.BFLY PT, R3, R8, 0x2, 0x1f ;  /* 0x0c401f0008037f89 */ /* 0x000e2200000e0000 */
[----:B-1----:R-:W-:Y:S01]  /*01c0*/  @!P0 LEA R5, R6, R5, 0x18 ;  /* 0x0000000506058211 */ /* 0x002fe200078ec0ff */
[----:B0-----:R-:W-:-:S03]  /*01d0*/  FADD R3, R8, R3 ;  /* 0x0000000308037221 */ /* 0x001fc60000000000 */
[----:B------:R-:W-:Y:S02]  /*01e0*/  @!P0 LEA.HI R5, R4, R5, RZ, 0x1d ;  /* 0x0000000504058211 */ /* 0x000fe400078fe8ff */
[----:B------:R-:W0:Y:S02]  /*01f0*/  SHFL.BFLY PT, R2, R3, 0x1, 0x1f ;  /* 0x0c201f0003027f89 */ /* 0x000e2400000e0000 */
[----:B0-----:R-:W-:-:S05]  /*0200*/  FADD R2, R3, R2 ;  /* 0x0000000203027221 */ /* 0x001fca0000000000 */
[----:B------:R0:W-:Y:S01]  /*0210*/  @!P0 STS [R5], R2 ;  /* 0x0000000205008388 */ /* 0x0001e20000000800 */
[----:B------:R-:W-:Y:S06]  /*0220*/  BAR.SYNC.DEFER_BLOCKING 0x0 ;  /* 0x0000000000007b1d */ /* 0x000fec0000010000 */
[----:B------:R-:W-:Y:S05]  /*0230*/  @P1 EXIT ;  /* 0x000000000000194d */ /* 0x000fea0003800000 */
[----:B------:R-:W-:-:S04]  /*0240*/  UIADD3 UR4, UPT, UPT, UR5, 0x1f, URZ ;  /* 0x0000001f05047890 */ /* 0x000fc8000fffe0ff */
[----:B------:R-:W-:-:S06]  /*0250*/  USHF.R.U32.HI UR4, URZ, 0x5, UR4 ;  /* 0x00000005ff047899 */ /* 0x000fcc0008011604 */
[----:B------:R-:W-:-:S13]  /*0260*/  ISETP.GE.U32.AND P0, PT, R4, UR4, PT ;  /* 0x0000000404007c0c */ /* 0x000fda000bf06070 */
[----:B------:R-:W1:Y:S01]  /*0270*/  @!P0 S2R R3, SR_CgaCtaId ;  /* 0x0000000000038919 */ /* 0x000e620000008800 */
[----:B0-----:R-:W-:-:S04]  /*0280*/  @!P0 MOV R2, 0x400 ;  /* 0x0000040000028802 */ /* 0x001fc80000000f00 */
[----:B-1----:R-:W-:Y:S02]  /*0290*/  @!P0 LEA R3, R3, R2, 0x18 ;  /* 0x0000000203038211 */ /* 0x002fe400078ec0ff */
[----:B------:R-:W-:Y:S02]  /*02a0*/  MOV R2, RZ ;  /* 0x000000ff00027202 */ /* 0x000fe40000000f00 */
[----:B------:R-:W-:-:S05]  /*02b0*/  @!P0 LEA R3, R4, R3, 0x2 ;  /* 0x0000000304038211 */ /* 0x000fca00078e10ff */
[----:B------:R-:W0:Y:S01]  /*02c0*/  @!P0 LDS R2, [R3] ;  /* 0x0000000003028984 */ /* 0x000e220000000800 */
[----:B------:R-:W-:-:S03]  /*02d0*/  ISETP.NE.AND P0, PT, R4, RZ, PT ;  /* 0x000000ff0400720c */ /* 0x000fc60003f05270 */
[----:B0-----:R-:W0:Y:S02]  /*02e0*/  SHFL.BFLY PT, R5, R2, 0x10, 0x1f ;  /* 0x0e001f0002057f89 */ /* 0x001e2400000e0000 */
[----:B0-----:R-:W-:-:S05]  /*02f0*/  FADD R5, R5, R2 ;  /* 0x0000000205057221 */ /* 0x001fca0000000000 */
[----:B------:R-:W0:Y:S02]  /*0300*/  SHFL.BFLY PT, R6, R5, 0x8, 0x1f ;  /* 0x0d001f0005067f89 */ /* 0x000e2400000e0000 */
[----:B0-----:R-:W-:-:S05]  /*0310*/  FADD R6, R5, R6 ;  /* 0x0000000605067221 */ /* 0x001fca0000000000 */
[----:B------:R-:W0:Y:S02]  /*0320*/  SHFL.BFLY PT, R7, R6, 0x4, 0x1f ;  /* 0x0c801f0006077f89 */ /* 0x000e2400000e0000 */
[----:B0-----:R-:W-:-:S05]  /*0330*/  FADD R7, R6, R7 ;  /* 0x0000000706077221 */ /* 0x001fca0000000000 */
[----:B------:R-:W0:Y:S02]  /*0340*/  SHFL.BFLY PT, R8, R7, 0x2, 0x1f ;  /* 0x0c401f0007087f89 */ /* 0x000e2400000e0000 */
[----:B0-----:R-:W-:-:S05]  /*0350*/  FADD R8, R7, R8 ;  /* 0x0000000807087221 */ /* 0x001fca0000000000 */
[----:B------:R0:W1:Y:S01]  /*0360*/  SHFL.BFLY PT, R9, R8, 0x1, 0x1f ;  /* 0x0c201f0008097f89 */ /* 0x00006200000e0000 */
[----:B------:R-:W-:Y:S05]  /*0370*/  @P0 EXIT ;  /* 0x000000000000094d */ /* 0x000fea0003800000 */
[----:B------:R-:W2:Y:S01]  /*0380*/  LDC.64 R2, c[0x0][0x388] ;  /* 0x0000e200ff027b82 */ /* 0x000ea20000000a00 */
[----:B-1----:R-:W-:Y:S01]  /*0390*/  FADD R9, R8, R9 ;  /* 0x0000000908097221 */ /* 0x002fe20000000000 */
[----:B--2---:R-:W-:-:S05]  /*03a0*/  IMAD.WIDE.U32 R2, R0, 0x4, R2 ;  /* 0x0000000400027825 */ /* 0x004fca00078e0002 */
[----:B------:R-:W-:Y:S01]  /*03b0*/  STG.E desc[UR6][R2.64], R9 ;  /* 0x0000000902007986 */ /* 0x000fe2000c101906 */
[----:B------:R-:W-:Y:S05]  /*03c0*/  EXIT ;  /* 0x000000000000794d */ /* 0x000fea0003800000 */
.L_x_0:
[----:B------:R-:W-:-:S00]  /*03d0*/  BRA `(.L_x_0) ;  /* 0xfffffffc00fc7947 */ /* 0x000fc0000383ffff */
[----:B------:R-:W-:-:S00]  /*03e0*/  NOP ;  /* 0x0000000000007918 */ /* 0x000fc00000000000 */
        /* <DEDUP_REMOVED lines=9> */
.L_x_1:


//--------------------- .nv.shared._Z8cgReducePfS_i --------------------------
	.section	.nv.shared._Z8cgReducePfS_i,"aw",@nobits
	.sectionflags	@""
	.align	4
.nv.shared._Z8cgReducePfS_i:
	.zero		1152


//--------------------- .nv.shared.reserved.0     --------------------------
	.section	.nv.shared.reserved.0,"aw",@nobits
	.weak		__nv_reservedSMEM_offset_0_alias
	.size		__nv_reservedSMEM_offset_0_alias, 0, 64
	.other		__nv_reservedSMEM_offset_0_alias,@"STO_CUDA_RESERVED_SHARED STV_DEFAULT"
__nv_reservedSMEM_offset_0_alias:
	.zero		0
	.zero		64


//--------------------- .nv.global                --------------------------
	.section	.nv.global,"aw",@nobits
.nv.global:
	.type		_ZN34_INTERNAL_c6662cd5_4_k_cu_654f573c4cuda3std6ranges3__45__cpo9iter_moveE,@object
	.size		_ZN34_INTERNAL_c6662cd5_4_k_cu_654f573c4cuda3std6ranges3__45__cpo9iter_moveE,(_ZN34_INTERNAL_c6662cd5_4_k_cu_654f573c4cuda3std3__436_GLOBAL__N__c6662cd5_4_k_cu_654f573c6ignoreE - _ZN34_INTERNAL_c6662cd5_4_k_cu_654f573c4cuda3std6ranges3__45__cpo9iter_moveE)
_ZN34_INTERNAL_c6662cd5_4_k_cu_654f573c4cuda3std6ranges3__45__cpo9iter_moveE:
	.zero		1
	.type		_ZN34_INTERNAL_c6662cd5_4_k_cu_654f573c4cuda3std3__436_GLOBAL__N__c6662cd5_4_k_cu_654f573c6ignoreE,@object
	.size		_ZN34_INTERNAL_c6662cd5_4_k_cu_654f573c4cuda3std3__436_GLOBAL__N__c6662cd5_4_k_cu_654f573c6ignoreE,(_ZN34_INTERNAL_c6662cd5_4_k_cu_654f573c4cuda3std3__45__cpo4cendE - _ZN34_INTERNAL_c6662cd5_4_k_cu_654f573c4cuda3std3__436_GLOBAL__N__c6662cd5_4_k_cu_654f573c6ignoreE)
_ZN34_INTERNAL_c6662cd5_4_k_cu_654f573c4cuda3std3__436_GLOBAL__N__c6662cd5_4_k_cu_654f573c6ignoreE:
	.zero		1
	.type		_ZN34_INTERNAL_c6662cd5_4_k_cu_654f573c4cuda3std3__45__cpo4cendE,@object
	.size		_ZN34_INTERNAL_c6662cd5_4_k_cu_654f573c4cuda3std3__45__cpo4cendE,(_ZN34_INTERNAL_c6662cd5_4_k_cu_654f573c4cuda3std3__45__cpo3endE - _ZN34_INTERNAL_c6662cd5_4_k_cu_654f573c4cuda3std3__45__cpo4cendE)
_ZN34_INTERNAL_c6662cd5_4_k_cu_654f573c4cuda3std3__45__cpo4cendE:
	.zero		1
	.type		_ZN34_INTERNAL_c6662cd5_4_k_cu_654f573c4cuda3std3__45__cpo3endE,@object
	.size		_ZN34_INTERNAL_c6662cd5_4_k_cu_654f573c4cuda3std3__45__cpo3endE,(_ZN34_INTERNAL_c6662cd5_4_k_cu_654f573c4cuda3std3__48in_placeE - _ZN34_INTERNAL_c6662cd5_4_k_cu_654f573c4cuda3std3__45__cpo3endE)
_ZN34_INTERNAL_c6662cd5_4_k_cu_654f573c4cuda3std3__45__cpo3endE:
	.zero		1
	.type		_ZN34_INTERNAL_c6662cd5_4_k_cu_654f573c4cuda3std3__48in_placeE,@object
	.size		_ZN34_INTERNAL_c6662cd5_4_k_cu_654f573c4cuda3std3__48in_placeE,(_ZN34_INTERNAL_c6662cd5_4_k_cu_654f573c4cuda3std6ranges3__45__cpo7advanceE - _ZN34_INTERNAL_c6662cd5_4_k_cu_654f573c4cuda3std3__48in_placeE)
_ZN34_INTERNAL_c6662cd5_4_k_cu_654f573c4cuda3std3__48in_placeE:
	.zero		1
	.type		_ZN34_INTERNAL_c6662cd5_4_k_cu_654f573c4cuda3std6ranges3__45__cpo7advanceE,@object
	.size		_ZN34_INTERNAL_c6662cd5_4_k_cu_654f573c4cuda3std6ranges3__45__cpo7advanceE,(_ZN34_INTERNAL_c6662cd5_4_k_cu_654f573c4cuda3std3__45__cpo5beginE - _ZN34_INTERNAL_c6662cd5_4_k_cu_654f573c4cuda3std6ranges3__45__cpo7advanceE)
_ZN34_INTERNAL_c6662cd5_4_k_cu_654f573c4cuda3std6ranges3__45__cpo7advanceE:
	.zero		1
	.type		_ZN34_INTERNAL_c6662cd5_4_k_cu_654f573c4cuda3std3__45__cpo5beginE,@object
	.size		_ZN34_INTERNAL_c6662cd5_4_k_cu_654f573c4cuda3std3__45__cpo5beginE,(_ZN34_INTERNAL_c6662cd5_4_k_cu_654f573c4cuda3std3__419piecewise_constructE - _ZN34_INTERNAL_c6662cd5_4_k_cu_654f573c4cuda3std3__45__cpo5beginE)
_ZN34_INTERNAL_c6662cd5_4_k_cu_654f573c4cuda3std3__45__cpo5beginE:
	.zero		1
	.type		_ZN34_INTERNAL_c6662cd5_4_k_cu_654f573c4cuda3std3__419piecewise_constructE,@object
	.size		_ZN34_INTERNAL_c6662cd5_4_k_cu_654f573c4cuda3std3__419piecewise_constructE,(_ZN34_INTERNAL_c6662cd5_4_k_cu_654f573c4cuda3std3__45__cpo6cbeginE - _ZN34_INTERNAL_c6662cd5_4_k_cu_654f573c4cuda3std3__419piecewise_constructE)
_ZN34_INTERNAL_c6662cd5_4_k_cu_654f573c4cuda3std3__419piecewise_constructE:
	.zero		1
	.type		_ZN34_INTERNAL_c6662cd5_4_k_cu_654f573c4cuda3std3__45__cpo6cbeginE,@object
	.size		_ZN34_INTERNAL_c6662cd5_4_k_cu_654f573c4cuda3std3__45__cpo6cbeginE,(_ZN34_INTERNAL_c6662cd5_4_k_cu_654f573c4cuda3std6ranges3__45__cpo4swapE - _ZN34_INTERNAL_c6662cd5_4_k_cu_654f573c4cuda3std3__45__cpo6cbeginE)
_ZN34_INTERNAL_c6662cd5_4_k_cu_654f573c4cuda3std3__45__cpo6cbeginE:
	.zero		1
	.type		_ZN34_INTERNAL_c6662cd5_4_k_cu_654f573c4cuda3std6ranges3__45__cpo4swapE,@object
	.size		_ZN34_INTERNAL_c6662cd5_4_k_cu_654f573c4cuda3std6ranges3__45__cpo4swapE,(.L_7 - _ZN34_INTERNAL_c6662cd5_4_k_cu_654f573c4cuda3std6ranges3__45__cpo4swapE)
_ZN34_INTERNAL_c6662cd5_4_k_cu_654f573c4cuda3std6ranges3__45__cpo4swapE:
	.zero		1
.L_7:


//--------------------- .nv.constant0._Z8cgReducePfS_i --------------------------
	.section	.nv.constant0._Z8cgReducePfS_i,"a",@progbits
	.sectionflags	@""
	.align	4
.nv.constant0._Z8cgReducePfS_i:
	.zero		916


//--------------------- SYMBOLS --------------------------

	.type		.nv.reservedSmem.offset0,@object
	.size		.nv.reservedSmem.offset0,0x4
	.type		.nv.reservedSmem.cap,@object
	.size		.nv.reservedSmem.cap,0x4
